//
// Generated by NVIDIA NVVM Compiler
//
// Compiler Build ID: CL-36424714
// Cuda compilation tools, release 13.0, V13.0.88
// Based on NVVM 20.0.0
//

.version 9.0
.target sm_100
.address_size 64

	// .globl	_Z6kernelPii

.visible .entry _Z6kernelPii(
	.param .u64 .ptr .align 1 _Z6kernelPii_param_0,
	.param .u32 _Z6kernelPii_param_1
)
{
	.reg .pred 	%p<2>;
	.reg .b32 	%r<8>;
	.reg .b64 	%rd<5>;

	ld.param.u64 	%rd1, [_Z6kernelPii_param_0];
	ld.param.u32 	%r2, [_Z6kernelPii_param_1];
	mov.u32 	%r3, %ctaid.x;
	mov.u32 	%r4, %ntid.x;
	mov.u32 	%r5, %tid.x;
	mad.lo.s32 	%r1, %r3, %r4, %r5;
	setp.ge.s32 	%p1, %r1, %r2;
	@%p1 bra 	$L__BB0_2;
	cvta.to.global.u64 	%rd2, %rd1;
	mul.wide.s32 	%rd3, %r1, 4;
	add.s64 	%rd4, %rd2, %rd3;
	ld.global.u32 	%r6, [%rd4];
	add.s32 	%r7, %r6, 1;
	st.global.u32 	[%rd4], %r7;
$L__BB0_2:
	ret;

}


// ===== COMPILED SASS (sm_100) =====

	.target	sm_100

	.elftype	@"ET_EXEC"


//--------------------- .note.nv.tkinfo           --------------------------
	.section	.note.nv.tkinfo,"",@"SHT_NOTE"
	.sectionflags	@"SHF_NOTE_NV_TKINFO"
	.tkinfo
        /*0018*/ 	.word	0x00000002
        /*0030*/ 	.string	""
        /*0030*/ 	.string	"ptxas"
        /*0030*/ 	.string	"Cuda compilation tools, release 13.0, V13.0.88"
        /*0030*/ 	.string	"Build cuda_13.0.r13.0/compiler.36424714_0"
        /*0030*/ 	.string	"-arch sm_100 -m 64 "



//--------------------- .note.nv.cuinfo           --------------------------
	.section	.note.nv.cuinfo,"",@"SHT_NOTE"
	.sectionflags	@"SHF_NOTE_NV_CUINFO"
        /*0018*/ 	.short	0x0002
        /*001a*/ 	.short	0x0064
        /*001c*/ 	.short	0x0082
	.zero		2


//--------------------- .nv.info                  --------------------------
	.section	.nv.info,"",@"SHT_CUDA_INFO"
	.align	4


	//----- nvinfo : EIATTR_REGCOUNT
	.align		4
        /*0000*/ 	.byte	0x04, 0x2f
        /*0002*/ 	.short	(.L_1 - .L_0)
	.align		4
.L_0:
        /*0004*/ 	.word	index@(_Z6kernelPii)
        /*0008*/ 	.word	0x00000008


	//----- nvinfo : EIATTR_FRAME_SIZE
	.align		4
.L_1:
        /*000c*/ 	.byte	0x04, 0x11
        /*000e*/ 	.short	(.L_3 - .L_2)
	.align		4
.L_2:
        /*0010*/ 	.word	index@(_Z6kernelPii)
        /*0014*/ 	.word	0x00000000


	//----- nvinfo : EIATTR_MIN_STACK_SIZE
	.align		4
.L_3:
        /*0018*/ 	.byte	0x04, 0x12
        /*001a*/ 	.short	(.L_5 - .L_4)
	.align		4
.L_4:
        /*001c*/ 	.word	index@(_Z6kernelPii)
        /*0020*/ 	.word	0x00000000
.L_5:


//--------------------- .nv.compat                --------------------------
	.section	.nv.compat,"",@"SHT_CUDA_COMPAT_INFO"
	.align	4
        /*0000*/ 	.byte	0x02, 0x09, 0x00, 0x00, 0x02, 0x02, 0x01, 0x00, 0x02, 0x05, 0x05, 0x00, 0x03, 0x07, 0x01, 0x01
        /*0010*/ 	.byte	0x02, 0x03, 0x00, 0x00, 0x02, 0x06, 0x01, 0x00, 0x04, 0x0b, 0x08, 0x00, 0x09, 0x00, 0x00, 0x00
        /*0020*/ 	.byte	0x00, 0x00, 0x00, 0x00


//--------------------- .nv.info._Z6kernelPii     --------------------------
	.section	.nv.info._Z6kernelPii,"",@"SHT_CUDA_INFO"
	.sectionflags	@""
	.align	4


	//----- nvinfo : EIATTR_CUDA_API_VERSION
	.align		4
        /*0000*/ 	.byte	0x04, 0x37
        /*0002*/ 	.short	(.L_7 - .L_6)
.L_6:
        /*0004*/ 	.word	0x00000082


	//----- nvinfo : EIATTR_KPARAM_INFO
	.align		4
.L_7:
        /*0008*/ 	.byte	0x04, 0x17
        /*000a*/ 	.short	(.L_9 - .L_8)
.L_8:
        /*000c*/ 	.word	0x00000000
        /*0010*/ 	.short	0x0001
        /*0012*/ 	.short	0x0008
        /*0014*/ 	.byte	0x00, 0xf0, 0x11, 0x00


	//----- nvinfo : EIATTR_KPARAM_INFO
	.align		4
.L_9:
        /*0018*/ 	.byte	0x04, 0x17
        /*001a*/ 	.short	(.L_11 - .L_10)
.L_10:
        /*001c*/ 	.word	0x00000000
        /*0020*/ 	.short	0x0000
        /*0022*/ 	.short	0x0000
        /*0024*/ 	.byte	0x00, 0xf5, 0x21, 0x00


	//----- nvinfo : EIATTR_SPARSE_MMA_MASK
	.align		4
.L_11:
        /*0028*/ 	.byte	0x03, 0x50
        /*002a*/ 	.short	0x0000


	//----- nvinfo : EIATTR_MAXREG_COUNT
	.align		4
        /*002c*/ 	.byte	0x03, 0x1b
        /*002e*/ 	.short	0x00ff


	//----- nvinfo : EIATTR_MERCURY_ISA_VERSION
	.align		4
        /*0030*/ 	.byte	0x03, 0x5f
        /*0032*/ 	.short	0x0101


	//----- nvinfo : EIATTR_VRC_CTA_INIT_COUNT
	.align		4
        /*0034*/ 	.byte	0x02, 0x4a
	.zero		1
	.zero		1


	//----- nvinfo : EIATTR_EXIT_INSTR_OFFSETS
	.align		4
        /*0038*/ 	.byte	0x04, 0x1c
        /*003a*/ 	.short	(.L_13 - .L_12)


	//   ....[0]....
.L_12:
        /*003c*/ 	.word	0x00000070


	//   ....[1]....
        /*0040*/ 	.word	0x000000e0


	//----- nvinfo : EIATTR_CBANK_PARAM_SIZE
	.align		4
.L_13:
        /*0044*/ 	.byte	0x03, 0x19
        /*0046*/ 	.short	0x000c


	//----- nvinfo : EIATTR_PARAM_CBANK
	.align		4
        /*0048*/ 	.byte	0x04, 0x0a
        /*004a*/ 	.short	(.L_15 - .L_14)
	.align		4
.L_14:
        /*004c*/ 	.word	index@(.nv.constant0._Z6kernelPii)
        /*0050*/ 	.short	0x0380
        /*0052*/ 	.short	0x000c


	//----- nvinfo : EIATTR_SW_WAR
	.align		4
.L_15:
        /*0054*/ 	.byte	0x04, 0x36
        /*0056*/ 	.short	(.L_17 - .L_16)
.L_16:
        /*0058*/ 	.word	0x00000008
.L_17:


//--------------------- .nv.callgraph             --------------------------
	.section	.nv.callgraph,"",@"SHT_CUDA_CALLGRAPH"
	.align	4
	.sectionentsize	8
	.align		4
        /*0000*/ 	.word	0x00000000
	.align		4
        /*0004*/ 	.word	0xffffffff
	.align		4
        /*0008*/ 	.word	0x00000000
	.align		4
        /*000c*/ 	.word	0xfffffffe
	.align		4
        /*0010*/ 	.word	0x00000000
	.align		4
        /*0014*/ 	.word	0xfffffffd
	.align		4
        /*0018*/ 	.word	0x00000000
	.align		4
        /*001c*/ 	.word	0xfffffffc


//--------------------- .text._Z6kernelPii        --------------------------
	.section	.text._Z6kernelPii,"ax",@progbits
	.align	128
        .global         _Z6kernelPii
        .type           _Z6kernelPii,@function
        .size           _Z6kernelPii,(.L_x_1 - _Z6kernelPii)
        .other          _Z6kernelPii,@"STO_CUDA_ENTRY STV_DEFAULT"
_Z6kernelPii:
.text._Z6kernelPii:
[----:B------:R-:W-:Y:S01]  /*0000*/  LDC R1, c[0x0][0x37c] ;  /* 0x0000df00ff017b82 */ /* 0x000fe20000000800 */
[----:B------:R-:W0:Y:S07]  /*0010*/  S2R R0, SR_TID.X ;  /* 0x0000000000007919 */ /* 0x000e2e0000002100 */
[----:B------:R-:W0:Y:S01]  /*0020*/  S2UR UR4, SR_CTAID.X ;  /* 0x00000000000479c3 */ /* 0x000e220000002500 */
[----:B------:R-:W1:Y:S07]  /*0030*/  LDCU UR5, c[0x0][0x388] ;  /* 0x00007100ff0577ac */ /* 0x000e6e0008000800 */
[----:B------:R-:W0:Y:S02]  /*0040*/  LDC R5, c[0x0][0x360] ;  /* 0x0000d800ff057b82 */ /* 0x000e240000000800 */
[----:B0-----:R-:W-:-:S05]  /*0050*/  IMAD R5, R5, UR4, R0 ;  /* 0x0000000405057c24 */ /* 0x001fca000f8e0200 */
[----:B-1----:R-:W-:-:S13]  /*0060*/  ISETP.GE.AND P0, PT, R5, UR5, PT ;  /* 0x0000000505007c0c */ /* 0x002fda000bf06270 */
[----:B------:R-:W-:Y:S05]  /*0070*/  @P0 EXIT ;  /* 0x000000000000094d */ /* 0x000fea0003800000 */
[----:B------:R-:W0:Y:S01]  /*0080*/  LDC.64 R2, c[0x0][0x380] ;  /* 0x0000e000ff027b82 */ /* 0x000e220000000a00 */
[----:B------:R-:W1:Y:S01]  /*0090*/  LDCU.64 UR4, c[0x0][0x358] ;  /* 0x00006b00ff0477ac */ /* 0x000e620008000a00 */
[----:B0-----:R-:W-:-:S05]  /*00a0*/  IMAD.WIDE R2, R5, 0x4, R2 ;  /* 0x0000000405027825 */ /* 0x001fca00078e0202 */
[----:B-1----:R-:W2:Y:S02]  /*00b0*/  LDG.E R0, desc[UR4][R2.64] ;  /* 0x0000000402007981 */ /* 0x002ea4000c1e1900 */
[----:B--2---:R-:W-:-:S05]  /*00c0*/  IADD3 R5, PT, PT, R0, 0x1, RZ ;  /* 0x0000000100057810 */ /* 0x004fca0007ffe0ff */
[----:B------:R-:W-:Y:S01]  /*00d0*/  STG.E desc[UR4][R2.64], R5 ;  /* 0x0000000502007986 */ /* 0x000fe2000c101904 */
[----:B------:R-:W-:Y:S05]  /*00e0*/  EXIT ;  /* 0x000000000000794d */ /* 0x000fea0003800000 */
.L_x_0:
[----:B------:R-:W-:-:S00]  /*00f0*/  BRA `(.L_x_0) ;  /* 0xfffffffc00fc7947 */ /* 0x000fc0000383ffff */
[----:B------:R-:W-:-:S00]  /*0100*/  NOP ;  /* 0x0000000000007918 */ /* 0x000fc00000000000 */
[----:B------:R-:W-:-:S00]  /*0110*/  NOP ;  /* 0x0000000000007918 */ /* 0x000fc00000000000 */
[----:B------:R-:W-:-:S00]  /*0120*/  NOP ;  /* 0x0000000000007918 */ /* 0x000fc00000000000 */
[----:B------:R-:W-:-:S00]  /*0130*/  NOP ;  /* 0x0000000000007918 */ /* 0x000fc00000000000 */
[----:B------:R-:W-:-:S00]  /*0140*/  NOP ;  /* 0x0000000000007918 */ /* 0x000fc00000000000 */
[----:B------:R-:W-:-:S00]  /*0150*/  NOP ;  /* 0x0000000000007918 */ /* 0x000fc00000000000 */
[----:B------:R-:W-:-:S00]  /*0160*/  NOP ;  /* 0x0000000000007918 */ /* 0x000fc00000000000 */
[----:B------:R-:W-:-:S00]  /*0170*/  NOP ;  /* 0x0000000000007918 */ /* 0x000fc00000000000 */
.L_x_1:


//--------------------- .nv.shared.reserved.0     --------------------------
	.section	.nv.shared.reserved.0,"aw",@nobits
	.weak		__nv_reservedSMEM_offset_0_alias
	.size		__nv_reservedSMEM_offset_0_alias, 0, 64
	.other		__nv_reservedSMEM_offset_0_alias,@"STO_CUDA_RESERVED_SHARED STV_DEFAULT"
__nv_reservedSMEM_offset_0_alias:
	.zero		0
	.zero		64


//--------------------- .nv.constant0._Z6kernelPii --------------------------
	.section	.nv.constant0._Z6kernelPii,"a",@progbits
	.sectionflags	@""
	.align	4
.nv.constant0._Z6kernelPii:
	.zero		908


//--------------------- SYMBOLS --------------------------

	.type		.nv.reservedSmem.offset0,@object
	.size		.nv.reservedSmem.offset0,0x4
